//
// Generated by NVIDIA NVVM Compiler
//
// Compiler Build ID: CL-36424714
// Cuda compilation tools, release 13.0, V13.0.88
// Based on NVVM 20.0.0
//

.version 9.0
.target sm_100
.address_size 64

	// .globl	k_gain_ratio_step_4_f

.visible .entry k_gain_ratio_step_4_f(
	.param .u64 .ptr .align 1 k_gain_ratio_step_4_f_param_0,
	.param .u64 .ptr .align 1 k_gain_ratio_step_4_f_param_1,
	.param .u64 .ptr .align 1 k_gain_ratio_step_4_f_param_2,
	.param .u64 .ptr .align 1 k_gain_ratio_step_4_f_param_3,
	.param .u64 .ptr .align 1 k_gain_ratio_step_4_f_param_4,
	.param .u64 .ptr .align 1 k_gain_ratio_step_4_f_param_5,
	.param .u64 .ptr .align 1 k_gain_ratio_step_4_f_param_6,
	.param .u64 .ptr .align 1 k_gain_ratio_step_4_f_param_7,
	.param .u64 .ptr .align 1 k_gain_ratio_step_4_f_param_8,
	.param .f32 k_gain_ratio_step_4_f_param_9,
	.param .f32 k_gain_ratio_step_4_f_param_10,
	.param .f32 k_gain_ratio_step_4_f_param_11,
	.param .f32 k_gain_ratio_step_4_f_param_12,
	.param .u32 k_gain_ratio_step_4_f_param_13
)
{
	.reg .pred 	%p<7>;
	.reg .b16 	%rs<8>;
	.reg .b32 	%r<6>;
	.reg .b32 	%f<81>;
	.reg .b64 	%rd<58>;

	ld.param.u64 	%rd7, [k_gain_ratio_step_4_f_param_3];
	ld.param.u64 	%rd8, [k_gain_ratio_step_4_f_param_4];
	ld.param.u64 	%rd11, [k_gain_ratio_step_4_f_param_7];
	ld.param.u64 	%rd12, [k_gain_ratio_step_4_f_param_8];
	ld.param.f32 	%f3, [k_gain_ratio_step_4_f_param_9];
	ld.param.f32 	%f4, [k_gain_ratio_step_4_f_param_10];
	ld.param.f32 	%f5, [k_gain_ratio_step_4_f_param_11];
	ld.param.f32 	%f6, [k_gain_ratio_step_4_f_param_12];
	ld.param.u32 	%r2, [k_gain_ratio_step_4_f_param_13];
	mov.u32 	%r3, %ntid.x;
	mov.u32 	%r4, %ctaid.x;
	mov.u32 	%r5, %tid.x;
	mad.lo.s32 	%r1, %r3, %r4, %r5;
	setp.ge.s32 	%p1, %r1, %r2;
	@%p1 bra 	$L__BB0_7;
	ld.param.u64 	%rd56, [k_gain_ratio_step_4_f_param_5];
	ld.param.u64 	%rd54, [k_gain_ratio_step_4_f_param_1];
	ld.param.u64 	%rd53, [k_gain_ratio_step_4_f_param_0];
	cvta.to.global.u64 	%rd13, %rd7;
	cvta.to.global.u64 	%rd14, %rd8;
	cvta.to.global.u64 	%rd15, %rd56;
	cvta.to.global.u64 	%rd16, %rd53;
	cvta.to.global.u64 	%rd17, %rd54;
	mul.wide.s32 	%rd18, %r1, 4;
	add.s64 	%rd19, %rd16, %rd18;
	ld.global.f32 	%f7, [%rd19];
	add.s64 	%rd20, %rd17, %rd18;
	ld.global.f32 	%f8, [%rd20];
	sub.f32 	%f9, %f7, %f8;
	add.s64 	%rd21, %rd13, %rd18;
	ld.global.f32 	%f10, [%rd21];
	add.s64 	%rd22, %rd15, %rd18;
	ld.global.f32 	%f11, [%rd22];
	mul.f32 	%f12, %f11, %f10;
	mul.f32 	%f13, %f12, %f10;
	fma.rn.f32 	%f14, %f12, %f10, %f13;
	mov.f32 	%f15, 0f00000000;
	sub.f32 	%f16, %f15, %f14;
	mul.wide.s32 	%rd1, %r2, 4;
	add.s64 	%rd23, %rd21, %rd1;
	ld.global.f32 	%f17, [%rd23];
	add.s64 	%rd24, %rd22, %rd1;
	ld.global.f32 	%f18, [%rd24];
	mul.f32 	%f19, %f18, %f17;
	mul.f32 	%f20, %f19, %f10;
	sub.f32 	%f21, %f16, %f20;
	add.s64 	%rd25, %rd24, %rd1;
	ld.global.f32 	%f22, [%rd25];
	mul.f32 	%f23, %f22, %f17;
	mul.f32 	%f24, %f23, %f17;
	fma.rn.f32 	%f25, %f23, %f17, %f24;
	sub.f32 	%f26, %f21, %f25;
	add.s64 	%rd26, %rd23, %rd1;
	ld.global.f32 	%f27, [%rd26];
	add.s64 	%rd27, %rd25, %rd1;
	ld.global.f32 	%f28, [%rd27];
	mul.f32 	%f29, %f28, %f27;
	mul.f32 	%f30, %f29, %f10;
	sub.f32 	%f31, %f26, %f30;
	add.s64 	%rd28, %rd27, %rd1;
	ld.global.f32 	%f32, [%rd28];
	mul.f32 	%f33, %f32, %f27;
	mul.f32 	%f34, %f33, %f17;
	sub.f32 	%f35, %f31, %f34;
	add.s64 	%rd29, %rd28, %rd1;
	ld.global.f32 	%f36, [%rd29];
	mul.f32 	%f37, %f36, %f27;
	mul.f32 	%f38, %f37, %f27;
	fma.rn.f32 	%f39, %f37, %f27, %f38;
	sub.f32 	%f40, %f35, %f39;
	add.s64 	%rd30, %rd26, %rd1;
	ld.global.f32 	%f41, [%rd30];
	add.s64 	%rd31, %rd29, %rd1;
	ld.global.f32 	%f42, [%rd31];
	mul.f32 	%f43, %f42, %f41;
	mul.f32 	%f44, %f43, %f10;
	sub.f32 	%f45, %f40, %f44;
	add.s64 	%rd32, %rd31, %rd1;
	ld.global.f32 	%f46, [%rd32];
	mul.f32 	%f47, %f46, %f41;
	mul.f32 	%f48, %f47, %f17;
	sub.f32 	%f49, %f45, %f48;
	add.s64 	%rd33, %rd32, %rd1;
	ld.global.f32 	%f50, [%rd33];
	mul.f32 	%f51, %f50, %f41;
	mul.f32 	%f52, %f51, %f27;
	sub.f32 	%f53, %f49, %f52;
	add.s64 	%rd34, %rd33, %rd1;
	ld.global.f32 	%f54, [%rd34];
	mul.f32 	%f55, %f54, %f41;
	mul.f32 	%f56, %f55, %f41;
	fma.rn.f32 	%f57, %f55, %f41, %f56;
	sub.f32 	%f58, %f53, %f57;
	mul.f32 	%f59, %f58, 0f3F000000;
	add.s64 	%rd35, %rd14, %rd18;
	ld.global.f32 	%f60, [%rd35];
	mul.f32 	%f61, %f10, %f60;
	sub.f32 	%f62, %f59, %f61;
	add.s64 	%rd36, %rd35, %rd1;
	ld.global.f32 	%f63, [%rd36];
	mul.f32 	%f64, %f17, %f63;
	sub.f32 	%f65, %f62, %f64;
	add.s64 	%rd37, %rd36, %rd1;
	ld.global.f32 	%f66, [%rd37];
	mul.f32 	%f67, %f27, %f66;
	sub.f32 	%f68, %f65, %f67;
	add.s64 	%rd38, %rd37, %rd1;
	ld.global.f32 	%f69, [%rd38];
	mul.f32 	%f70, %f41, %f69;
	sub.f32 	%f1, %f68, %f70;
	div.rn.f32 	%f2, %f9, %f1;
	setp.leu.f32 	%p2, %f2, %f3;
	setp.leu.f32 	%p3, %f9, 0f00000000;
	cvta.to.global.u64 	%rd39, %rd11;
	add.s64 	%rd2, %rd39, %rd18;
	or.pred  	%p4, %p3, %p2;
	@%p4 bra 	$L__BB0_4;
	ld.param.u64 	%rd57, [k_gain_ratio_step_4_f_param_6];
	ld.param.u64 	%rd55, [k_gain_ratio_step_4_f_param_2];
	cvta.to.global.u64 	%rd40, %rd55;
	add.s64 	%rd42, %rd40, %rd18;
	ld.global.f32 	%f73, [%rd42];
	cvta.to.global.u64 	%rd43, %rd57;
	add.s64 	%rd44, %rd43, %rd18;
	st.global.f32 	[%rd44], %f73;
	add.s64 	%rd45, %rd42, %rd1;
	ld.global.f32 	%f74, [%rd45];
	add.s64 	%rd46, %rd44, %rd1;
	st.global.f32 	[%rd46], %f74;
	add.s64 	%rd47, %rd45, %rd1;
	ld.global.f32 	%f75, [%rd47];
	add.s64 	%rd48, %rd46, %rd1;
	st.global.f32 	[%rd48], %f75;
	add.s64 	%rd49, %rd47, %rd1;
	ld.global.f32 	%f76, [%rd49];
	add.s64 	%rd50, %rd48, %rd1;
	st.global.f32 	[%rd50], %f76;
	setp.leu.f32 	%p5, %f2, %f4;
	mov.b16 	%rs7, 2;
	@%p5 bra 	$L__BB0_5;
	ld.global.f32 	%f77, [%rd2];
	div.rn.f32 	%f78, %f77, %f5;
	st.global.f32 	[%rd2], %f78;
	mov.b16 	%rs7, 1;
	bra.uni 	$L__BB0_5;
$L__BB0_4:
	ld.global.f32 	%f71, [%rd2];
	mul.f32 	%f72, %f6, %f71;
	st.global.f32 	[%rd2], %f72;
	mov.b16 	%rs7, 4;
$L__BB0_5:
	cvt.s64.s32 	%rd51, %r1;
	cvta.to.global.u64 	%rd52, %rd12;
	add.s64 	%rd3, %rd52, %rd51;
	st.global.u8 	[%rd3], %rs7;
	setp.geu.f32 	%p6, %f1, 0f00000000;
	@%p6 bra 	$L__BB0_7;
	ld.global.f32 	%f79, [%rd2];
	mul.f32 	%f80, %f6, %f79;
	st.global.f32 	[%rd2], %f80;
	ld.global.u8 	%rs5, [%rd3];
	or.b16  	%rs6, %rs5, 8;
	st.global.u8 	[%rd3], %rs6;
$L__BB0_7:
	ret;

}


// ===== COMPILED SASS (sm_100) =====

	.target	sm_100

	.elftype	@"ET_EXEC"


//--------------------- .note.nv.tkinfo           --------------------------
	.section	.note.nv.tkinfo,"",@"SHT_NOTE"
	.sectionflags	@"SHF_NOTE_NV_TKINFO"
	.tkinfo
        /*0018*/ 	.word	0x00000002
        /*0030*/ 	.string	""
        /*0030*/ 	.string	"ptxas"
        /*0030*/ 	.string	"Cuda compilation tools, release 13.0, V13.0.88"
        /*0030*/ 	.string	"Build cuda_13.0.r13.0/compiler.36424714_0"
        /*0030*/ 	.string	"-arch sm_100 -m 64 "



//--------------------- .note.nv.cuinfo           --------------------------
	.section	.note.nv.cuinfo,"",@"SHT_NOTE"
	.sectionflags	@"SHF_NOTE_NV_CUINFO"
        /*0018*/ 	.short	0x0002
        /*001a*/ 	.short	0x0064
        /*001c*/ 	.short	0x0082
	.zero		2


//--------------------- .nv.info                  --------------------------
	.section	.nv.info,"",@"SHT_CUDA_INFO"
	.align	4


	//----- nvinfo : EIATTR_REGCOUNT
	.align		4
        /*0000*/ 	.byte	0x04, 0x2f
        /*0002*/ 	.short	(.L_1 - .L_0)
	.align		4
.L_0:
        /*0004*/ 	.word	index@(k_gain_ratio_step_4_f)
        /*0008*/ 	.word	0x00000020


	//----- nvinfo : EIATTR_FRAME_SIZE
	.align		4
.L_1:
        /*000c*/ 	.byte	0x04, 0x11
        /*000e*/ 	.short	(.L_3 - .L_2)
	.align		4
.L_2:
        /*0010*/ 	.word	index@($__internal_0_$__cuda_sm3x_div_rn_noftz_f32_slowpath)
        /*0014*/ 	.word	0x00000000


	//----- nvinfo : EIATTR_FRAME_SIZE
	.align		4
.L_3:
        /*0018*/ 	.byte	0x04, 0x11
        /*001a*/ 	.short	(.L_5 - .L_4)
	.align		4
.L_4:
        /*001c*/ 	.word	index@(k_gain_ratio_step_4_f)
        /*0020*/ 	.word	0x00000000


	//----- nvinfo : EIATTR_MIN_STACK_SIZE
	.align		4
.L_5:
        /*0024*/ 	.byte	0x04, 0x12
        /*0026*/ 	.short	(.L_7 - .L_6)
	.align		4
.L_6:
        /*0028*/ 	.word	index@(k_gain_ratio_step_4_f)
        /*002c*/ 	.word	0x00000000
.L_7:


//--------------------- .nv.compat                --------------------------
	.section	.nv.compat,"",@"SHT_CUDA_COMPAT_INFO"
	.align	4
        /*0000*/ 	.byte	0x02, 0x09, 0x00, 0x00, 0x02, 0x02, 0x01, 0x00, 0x02, 0x05, 0x05, 0x00, 0x03, 0x07, 0x01, 0x01
        /*0010*/ 	.byte	0x02, 0x03, 0x00, 0x00, 0x02, 0x06, 0x01, 0x00, 0x04, 0x0b, 0x08, 0x00, 0x01, 0x00, 0x00, 0x00
        /*0020*/ 	.byte	0x00, 0x00, 0x00, 0x00


//--------------------- .nv.info.k_gain_ratio_step_4_f --------------------------
	.section	.nv.info.k_gain_ratio_step_4_f,"",@"SHT_CUDA_INFO"
	.sectionflags	@""
	.align	4


	//----- nvinfo : EIATTR_CUDA_API_VERSION
	.align		4
        /*0000*/ 	.byte	0x04, 0x37
        /*0002*/ 	.short	(.L_9 - .L_8)
.L_8:
        /*0004*/ 	.word	0x00000082


	//----- nvinfo : EIATTR_KPARAM_INFO
	.align		4
.L_9:
        /*0008*/ 	.byte	0x04, 0x17
        /*000a*/ 	.short	(.L_11 - .L_10)
.L_10:
        /*000c*/ 	.word	0x00000000
        /*0010*/ 	.short	0x000d
        /*0012*/ 	.short	0x0058
        /*0014*/ 	.byte	0x00, 0xf0, 0x11, 0x00


	//----- nvinfo : EIATTR_KPARAM_INFO
	.align		4
.L_11:
        /*0018*/ 	.byte	0x04, 0x17
        /*001a*/ 	.short	(.L_13 - .L_12)
.L_12:
        /*001c*/ 	.word	0x00000000
        /*0020*/ 	.short	0x000c
        /*0022*/ 	.short	0x0054
        /*0024*/ 	.byte	0x00, 0xf0, 0x11, 0x00


	//----- nvinfo : EIATTR_KPARAM_INFO
	.align		4
.L_13:
        /*0028*/ 	.byte	0x04, 0x17
        /*002a*/ 	.short	(.L_15 - .L_14)
.L_14:
        /*002c*/ 	.word	0x00000000
        /*0030*/ 	.short	0x000b
        /*0032*/ 	.short	0x0050
        /*0034*/ 	.byte	0x00, 0xf0, 0x11, 0x00


	//----- nvinfo : EIATTR_KPARAM_INFO
	.align		4
.L_15:
        /*0038*/ 	.byte	0x04, 0x17
        /*003a*/ 	.short	(.L_17 - .L_16)
.L_16:
        /*003c*/ 	.word	0x00000000
        /*0040*/ 	.short	0x000a
        /*0042*/ 	.short	0x004c
        /*0044*/ 	.byte	0x00, 0xf0, 0x11, 0x00


	//----- nvinfo : EIATTR_KPARAM_INFO
	.align		4
.L_17:
        /*0048*/ 	.byte	0x04, 0x17
        /*004a*/ 	.short	(.L_19 - .L_18)
.L_18:
        /*004c*/ 	.word	0x00000000
        /*0050*/ 	.short	0x0009
        /*0052*/ 	.short	0x0048
        /*0054*/ 	.byte	0x00, 0xf0, 0x11, 0x00


	//----- nvinfo : EIATTR_KPARAM_INFO
	.align		4
.L_19:
        /*0058*/ 	.byte	0x04, 0x17
        /*005a*/ 	.short	(.L_21 - .L_20)
.L_20:
        /*005c*/ 	.word	0x00000000
        /*0060*/ 	.short	0x0008
        /*0062*/ 	.short	0x0040
        /*0064*/ 	.byte	0x00, 0xf5, 0x21, 0x00


	//----- nvinfo : EIATTR_KPARAM_INFO
	.align		4
.L_21:
        /*0068*/ 	.byte	0x04, 0x17
        /*006a*/ 	.short	(.L_23 - .L_22)
.L_22:
        /*006c*/ 	.word	0x00000000
        /*0070*/ 	.short	0x0007
        /*0072*/ 	.short	0x0038
        /*0074*/ 	.byte	0x00, 0xf5, 0x21, 0x00


	//----- nvinfo : EIATTR_KPARAM_INFO
	.align		4
.L_23:
        /*0078*/ 	.byte	0x04, 0x17
        /*007a*/ 	.short	(.L_25 - .L_24)
.L_24:
        /*007c*/ 	.word	0x00000000
        /*0080*/ 	.short	0x0006
        /*0082*/ 	.short	0x0030
        /*0084*/ 	.byte	0x00, 0xf5, 0x21, 0x00


	//----- nvinfo : EIATTR_KPARAM_INFO
	.align		4
.L_25:
        /*0088*/ 	.byte	0x04, 0x17
        /*008a*/ 	.short	(.L_27 - .L_26)
.L_26:
        /*008c*/ 	.word	0x00000000
        /*0090*/ 	.short	0x0005
        /*0092*/ 	.short	0x0028
        /*0094*/ 	.byte	0x00, 0xf5, 0x21, 0x00


	//----- nvinfo : EIATTR_KPARAM_INFO
	.align		4
.L_27:
        /*0098*/ 	.byte	0x04, 0x17
        /*009a*/ 	.short	(.L_29 - .L_28)
.L_28:
        /*009c*/ 	.word	0x00000000
        /*00a0*/ 	.short	0x0004
        /*00a2*/ 	.short	0x0020
        /*00a4*/ 	.byte	0x00, 0xf5, 0x21, 0x00


	//----- nvinfo : EIATTR_KPARAM_INFO
	.align		4
.L_29:
        /*00a8*/ 	.byte	0x04, 0x17
        /*00aa*/ 	.short	(.L_31 - .L_30)
.L_30:
        /*00ac*/ 	.word	0x00000000
        /*00b0*/ 	.short	0x0003
        /*00b2*/ 	.short	0x0018
        /*00b4*/ 	.byte	0x00, 0xf5, 0x21, 0x00


	//----- nvinfo : EIATTR_KPARAM_INFO
	.align		4
.L_31:
        /*00b8*/ 	.byte	0x04, 0x17
        /*00ba*/ 	.short	(.L_33 - .L_32)
.L_32:
        /*00bc*/ 	.word	0x00000000
        /*00c0*/ 	.short	0x0002
        /*00c2*/ 	.short	0x0010
        /*00c4*/ 	.byte	0x00, 0xf5, 0x21, 0x00


	//----- nvinfo : EIATTR_KPARAM_INFO
	.align		4
.L_33:
        /*00c8*/ 	.byte	0x04, 0x17
        /*00ca*/ 	.short	(.L_35 - .L_34)
.L_34:
        /*00cc*/ 	.word	0x00000000
        /*00d0*/ 	.short	0x0001
        /*00d2*/ 	.short	0x0008
        /*00d4*/ 	.byte	0x00, 0xf5, 0x21, 0x00


	//----- nvinfo : EIATTR_KPARAM_INFO
	.align		4
.L_35:
        /*00d8*/ 	.byte	0x04, 0x17
        /*00da*/ 	.short	(.L_37 - .L_36)
.L_36:
        /*00dc*/ 	.word	0x00000000
        /*00e0*/ 	.short	0x0000
        /*00e2*/ 	.short	0x0000
        /*00e4*/ 	.byte	0x00, 0xf5, 0x21, 0x00


	//----- nvinfo : EIATTR_SPARSE_MMA_MASK
	.align		4
.L_37:
        /*00e8*/ 	.byte	0x03, 0x50
        /*00ea*/ 	.short	0x0000


	//----- nvinfo : EIATTR_MAXREG_COUNT
	.align		4
        /*00ec*/ 	.byte	0x03, 0x1b
        /*00ee*/ 	.short	0x00ff


	//----- nvinfo : EIATTR_MERCURY_ISA_VERSION
	.align		4
        /*00f0*/ 	.byte	0x03, 0x5f
        /*00f2*/ 	.short	0x0101


	//----- nvinfo : EIATTR_VRC_CTA_INIT_COUNT
	.align		4
        /*00f4*/ 	.byte	0x02, 0x4a
	.zero		1
	.zero		1


	//----- nvinfo : EIATTR_EXIT_INSTR_OFFSETS
	.align		4
        /*00f8*/ 	.byte	0x04, 0x1c
        /*00fa*/ 	.short	(.L_39 - .L_38)


	//   ....[0]....
.L_38:
        /*00fc*/ 	.word	0x00000070


	//   ....[1]....
        /*0100*/ 	.word	0x00000a30


	//   ....[2]....
        /*0104*/ 	.word	0x00000ab0


	//----- nvinfo : EIATTR_CRS_STACK_SIZE
	.align		4
.L_39:
        /*0108*/ 	.byte	0x04, 0x1e
        /*010a*/ 	.short	(.L_41 - .L_40)
.L_40:
        /*010c*/ 	.word	0x00000000


	//----- nvinfo : EIATTR_CBANK_PARAM_SIZE
	.align		4
.L_41:
        /*0110*/ 	.byte	0x03, 0x19
        /*0112*/ 	.short	0x005c


	//----- nvinfo : EIATTR_PARAM_CBANK
	.align		4
        /*0114*/ 	.byte	0x04, 0x0a
        /*0116*/ 	.short	(.L_43 - .L_42)
	.align		4
.L_42:
        /*0118*/ 	.word	index@(.nv.constant0.k_gain_ratio_step_4_f)
        /*011c*/ 	.short	0x0380
        /*011e*/ 	.short	0x005c


	//----- nvinfo : EIATTR_SW_WAR
	.align		4
.L_43:
        /*0120*/ 	.byte	0x04, 0x36
        /*0122*/ 	.short	(.L_45 - .L_44)
.L_44:
        /*0124*/ 	.word	0x00000008
.L_45:


//--------------------- .nv.callgraph             --------------------------
	.section	.nv.callgraph,"",@"SHT_CUDA_CALLGRAPH"
	.align	4
	.sectionentsize	8
	.align		4
        /*0000*/ 	.word	0x00000000
	.align		4
        /*0004*/ 	.word	0xffffffff
	.align		4
        /*0008*/ 	.word	0x00000000
	.align		4
        /*000c*/ 	.word	0xfffffffe
	.align		4
        /*0010*/ 	.word	0x00000000
	.align		4
        /*0014*/ 	.word	0xfffffffd
	.align		4
        /*0018*/ 	.word	0x00000000
	.align		4
        /*001c*/ 	.word	0xfffffffc


//--------------------- .text.k_gain_ratio_step_4_f --------------------------
	.section	.text.k_gain_ratio_step_4_f,"ax",@progbits
	.align	128
        .global         k_gain_ratio_step_4_f
        .type           k_gain_ratio_step_4_f,@function
        .size           k_gain_ratio_step_4_f,(.L_x_19 - k_gain_ratio_step_4_f)
        .other          k_gain_ratio_step_4_f,@"STO_CUDA_ENTRY STV_DEFAULT"
k_gain_ratio_step_4_f:
.text.k_gain_ratio_step_4_f:
[----:B------:R-:W-:Y:S01]  /*0000*/  LDC R1, c[0x0][0x37c] ;  /* 0x0000df00ff017b82 */ /* 0x000fe20000000800 */
[----:B------:R-:W0:Y:S07]  /*0010*/  S2R R0, SR_CTAID.X ;  /* 0x0000000000007919 */ /* 0x000e2e0000002500 */
[----:B------:R-:W1:Y:S01]  /*0020*/  LDC R19, c[0x0][0x3d8] ;  /* 0x0000f600ff137b82 */ /* 0x000e620000000800 */
[----:B------:R-:W0:Y:S01]  /*0030*/  LDCU UR4, c[0x0][0x360] ;  /* 0x00006c00ff0477ac */ /* 0x000e220008000800 */
[----:B------:R-:W0:Y:S02]  /*0040*/  S2R R3, SR_TID.X ;  /* 0x0000000000037919 */ /* 0x000e240000002100 */
[----:B0-----:R-:W-:-:S05]  /*0050*/  IMAD R0, R0, UR4, R3 ;  /* 0x0000000400007c24 */ /* 0x001fca000f8e0203 */
[----:B-1----:R-:W-:-:S13]  /*0060*/  ISETP.GE.AND P0, PT, R0, R19, PT ;  /* 0x000000130000720c */ /* 0x002fda0003f06270 */
[----:B------:R-:W-:Y:S05]  /*0070*/  @P0 EXIT ;  /* 0x000000000000094d */ /* 0x000fea0003800000 */
[----:B------:R-:W0:Y:S01]  /*0080*/  LDC.64 R12, c[0x0][0x3a8] ;  /* 0x0000ea00ff0c7b82 */ /* 0x000e220000000a00 */
[----:B------:R-:W1:Y:S07]  /*0090*/  LDCU.64 UR4, c[0x0][0x358] ;  /* 0x00006b00ff0477ac */ /* 0x000e6e0008000a00 */
[----:B------:R-:W2:Y:S01]  /*00a0*/  LDC.64 R10, c[0x0][0x398] ;  /* 0x0000e600ff0a7b82 */ /* 0x000ea20000000a00 */
[----:B0-----:R-:W-:-:S05]  /*00b0*/  IMAD.WIDE R12, R0, 0x4, R12 ;  /* 0x00000004000c7825 */ /* 0x001fca00078e020c */
[----:B-1----:R-:W3:Y:S01]  /*00c0*/  LDG.E R3, desc[UR4][R12.64] ;  /* 0x000000040c037981 */ /* 0x002ee2000c1e1900 */
[----:B------:R-:W-:-:S04]  /*00d0*/  IMAD.WIDE R4, R19, 0x4, R12 ;  /* 0x0000000413047825 */ /* 0x000fc800078e020c */
[----:B--2---:R-:W-:-:S04]  /*00e0*/  IMAD.WIDE R10, R0, 0x4, R10 ;  /* 0x00000004000a7825 */ /* 0x004fc800078e020a */
[C---:B------:R-:W-:Y:S01]  /*00f0*/  IMAD.WIDE R14, R19.reuse, 0x4, R4 ;  /* 0x00000004130e7825 */ /* 0x040fe200078e0204 */
[----:B------:R-:W3:Y:S03]  /*0100*/  LDG.E R9, desc[UR4][R10.64] ;  /* 0x000000040a097981 */ /* 0x000ee6000c1e1900 */
[C---:B------:R-:W-:Y:S01]  /*0110*/  IMAD.WIDE R20, R19.reuse, 0x4, R10 ;  /* 0x0000000413147825 */ /* 0x040fe200078e020a */
[----:B------:R0:W2:Y:S03]  /*0120*/  LDG.E R2, desc[UR4][R14.64] ;  /* 0x000000040e027981 */ /* 0x0000a6000c1e1900 */
[C---:B------:R-:W-:Y:S01]  /*0130*/  IMAD.WIDE R26, R19.reuse, 0x4, R14 ;  /* 0x00000004131a7825 */ /* 0x040fe200078e020e */
[----:B------:R-:W2:Y:S04]  /*0140*/  LDG.E R7, desc[UR4][R20.64] ;  /* 0x0000000414077981 */ /* 0x000ea8000c1e1900 */
[----:B------:R-:W4:Y:S01]  /*0150*/  LDG.E R5, desc[UR4][R4.64] ;  /* 0x0000000404057981 */ /* 0x000f22000c1e1900 */
[C---:B------:R-:W-:Y:S01]  /*0160*/  IMAD.WIDE R24, R19.reuse, 0x4, R26 ;  /* 0x0000000413187825 */ /* 0x040fe200078e021a */
[----:B0-----:R-:W0:Y:S02]  /*0170*/  LDC.64 R14, c[0x0][0x3a0] ;  /* 0x0000e800ff0e7b82 */ /* 0x001e240000000a00 */
[----:B------:R-:W5:Y:S01]  /*0180*/  LDG.E R27, desc[UR4][R26.64] ;  /* 0x000000041a1b7981 */ /* 0x000f62000c1e1900 */
[----:B------:R-:W-:-:S03]  /*0190*/  IMAD.WIDE R28, R19, 0x4, R24 ;  /* 0x00000004131c7825 */ /* 0x000fc600078e0218 */
[----:B------:R-:W5:Y:S01]  /*01a0*/  LDG.E R25, desc[UR4][R24.64] ;  /* 0x0000000418197981 */ /* 0x000f62000c1e1900 */
[----:B------:R-:W-:-:S03]  /*01b0*/  IMAD.WIDE R22, R19, 0x4, R28 ;  /* 0x0000000413167825 */ /* 0x000fc600078e021c */
[----:B------:R-:W5:Y:S01]  /*01c0*/  LDG.E R29, desc[UR4][R28.64] ;  /* 0x000000041c1d7981 */ /* 0x000f62000c1e1900 */
[----:B------:R-:W-:-:S04]  /*01d0*/  IMAD.WIDE R16, R19, 0x4, R20 ;  /* 0x0000000413107825 */ /* 0x000fc800078e0214 */
[C---:B------:R-:W-:Y:S01]  /*01e0*/  IMAD.WIDE R12, R19.reuse, 0x4, R22 ;  /* 0x00000004130c7825 */ /* 0x040fe200078e0216 */
[----:B------:R1:W5:Y:S03]  /*01f0*/  LDG.E R6, desc[UR4][R16.64] ;  /* 0x0000000410067981 */ /* 0x000366000c1e1900 */
[----:B0-----:R-:W-:Y:S01]  /*0200*/  IMAD.WIDE R14, R0, 0x4, R14 ;  /* 0x00000004000e7825 */ /* 0x001fe200078e020e */
[----:B------:R-:W5:Y:S03]  /*0210*/  LDG.E R23, desc[UR4][R22.64] ;  /* 0x0000000416177981 */ /* 0x000f66000c1e1900 */
[C---:B------:R-:W-:Y:S01]  /*0220*/  IMAD.WIDE R10, R19.reuse, 0x4, R12 ;  /* 0x00000004130a7825 */ /* 0x040fe200078e020c */
[----:B------:R-:W5:Y:S03]  /*0230*/  LDG.E R8, desc[UR4][R14.64] ;  /* 0x000000040e087981 */ /* 0x000f66000c1e1900 */
[C---:B-1----:R-:W-:Y:S01]  /*0240*/  IMAD.WIDE R16, R19.reuse, 0x4, R16 ;  /* 0x0000000413107825 */ /* 0x042fe200078e0210 */
[----:B------:R-:W5:Y:S03]  /*0250*/  LDG.E R13, desc[UR4][R12.64] ;  /* 0x000000040c0d7981 */ /* 0x000f66000c1e1900 */
[C---:B------:R-:W-:Y:S01]  /*0260*/  IMAD.WIDE R20, R19.reuse, 0x4, R10 ;  /* 0x0000000413147825 */ /* 0x040fe200078e020a */
[----:B------:R0:W5:Y:S04]  /*0270*/  LDG.E R4, desc[UR4][R16.64] ;  /* 0x0000000410047981 */ /* 0x000168000c1e1900 */
[----:B------:R-:W5:Y:S04]  /*0280*/  LDG.E R11, desc[UR4][R10.64] ;  /* 0x000000040a0b7981 */ /* 0x000f68000c1e1900 */
[----:B------:R-:W5:Y:S01]  /*0290*/  LDG.E R21, desc[UR4][R20.64] ;  /* 0x0000000414157981 */ /* 0x000f62000c1e1900 */
[----:B0-----:R-:W-:-:S05]  /*02a0*/  IMAD.WIDE R16, R19, 0x4, R14 ;  /* 0x0000000413107825 */ /* 0x001fca00078e020e */
[----:B------:R0:W5:Y:S01]  /*02b0*/  LDG.E R10, desc[UR4][R16.64] ;  /* 0x00000004100a7981 */ /* 0x000162000c1e1900 */
[----:B------:R-:W-:-:S05]  /*02c0*/  IMAD.WIDE R14, R19, 0x4, R16 ;  /* 0x00000004130e7825 */ /* 0x000fca00078e0210 */
[----:B------:R1:W5:Y:S01]  /*02d0*/  LDG.E R12, desc[UR4][R14.64] ;  /* 0x000000040e0c7981 */ /* 0x000362000c1e1900 */
[----:B0-----:R-:W0:Y:S01]  /*02e0*/  LDC.64 R16, c[0x0][0x380] ;  /* 0x0000e000ff107b82 */ /* 0x001e220000000a00 */
[----:B-1----:R-:W-:-:S07]  /*02f0*/  IMAD.WIDE R14, R19, 0x4, R14 ;  /* 0x00000004130e7825 */ /* 0x002fce00078e020e */
[----:B------:R-:W1:Y:S01]  /*0300*/  LDC.64 R18, c[0x0][0x388] ;  /* 0x0000e200ff127b82 */ /* 0x000e620000000a00 */
[----:B------:R4:W5:Y:S01]  /*0310*/  LDG.E R22, desc[UR4][R14.64] ;  /* 0x000000040e167981 */ /* 0x000962000c1e1900 */
[----:B0-----:R-:W-:-:S05]  /*0320*/  IMAD.WIDE R16, R0, 0x4, R16 ;  /* 0x0000000400107825 */ /* 0x001fca00078e0210 */
[----:B------:R-:W5:Y:S01]  /*0330*/  LDG.E R20, desc[UR4][R16.64] ;  /* 0x0000000410147981 */ /* 0x000f62000c1e1900 */
[----:B-1----:R-:W-:-:S06]  /*0340*/  IMAD.WIDE R18, R0, 0x4, R18 ;  /* 0x0000000400127825 */ /* 0x002fcc00078e0212 */
[----:B------:R-:W5:Y:S01]  /*0350*/  LDG.E R19, desc[UR4][R18.64] ;  /* 0x0000000412137981 */ /* 0x000f62000c1e1900 */
[----:B------:R-:W-:Y:S01]  /*0360*/  BSSY.RECONVERGENT B0, `(.L_x_0) ;  /* 0x000002f000007945 */ /* 0x000fe20003800200 */
[----:B---3--:R-:W-:-:S04]  /*0370*/  FMUL R24, R9, R3 ;  /* 0x0000000309187220 */ /* 0x008fc80000400000 */
[----:B------:R-:W-:-:S04]  /*0380*/  FMUL R26, R9, R24 ;  /* 0x00000018091a7220 */ /* 0x000fc80000400000 */
[----:B------:R-:W-:Y:S01]  /*0390*/  FFMA R26, R9, R24, R26 ;  /* 0x00000018091a7223 */ /* 0x000fe2000000001a */
[C---:B--2---:R-:W-:Y:S01]  /*03a0*/  FMUL R2, R7.reuse, R2 ;  /* 0x0000000207027220 */ /* 0x044fe20000400000 */
[C---:B----4-:R-:W-:Y:S02]  /*03b0*/  FMUL R5, R7.reuse, R5 ;  /* 0x0000000507057220 */ /* 0x050fe40000400000 */
[----:B------:R-:W-:Y:S01]  /*03c0*/  FADD R26, RZ, -R26 ;  /* 0x8000001aff1a7221 */ /* 0x000fe20000000000 */
[----:B------:R-:W-:-:S03]  /*03d0*/  FMUL R14, R7, R2 ;  /* 0x00000002070e7220 */ /* 0x000fc60000400000 */
[----:B------:R-:W-:Y:S01]  /*03e0*/  FFMA R5, R9, -R5, R26 ;  /* 0x8000000509057223 */ /* 0x000fe2000000001a */
[----:B------:R-:W-:-:S04]  /*03f0*/  FFMA R14, R7, R2, R14 ;  /* 0x00000002070e7223 */ /* 0x000fc8000000000e */
[----:B------:R-:W-:Y:S01]  /*0400*/  FADD R14, R5, -R14 ;  /* 0x8000000e050e7221 */ /* 0x000fe20000000000 */
[C---:B-----5:R-:W-:Y:S01]  /*0410*/  FMUL R27, R6.reuse, R27 ;  /* 0x0000001b061b7220 */ /* 0x060fe20000400000 */
[C---:B------:R-:W-:Y:S01]  /*0420*/  FMUL R29, R6.reuse, R29 ;  /* 0x0000001d061d7220 */ /* 0x040fe20000400000 */
[C---:B------:R-:W-:Y:S02]  /*0430*/  FMUL R25, R6.reuse, R25 ;  /* 0x0000001906197220 */ /* 0x040fe40000400000 */
[----:B------:R-:W-:Y:S01]  /*0440*/  FFMA R14, R9, -R27, R14 ;  /* 0x8000001b090e7223 */ /* 0x000fe2000000000e */
[----:B------:R-:W-:-:S03]  /*0450*/  FMUL R3, R6, R29 ;  /* 0x0000001d06037220 */ /* 0x000fc60000400000 */
[----:B------:R-:W-:Y:S01]  /*0460*/  FFMA R14, R7, -R25, R14 ;  /* 0x80000019070e7223 */ /* 0x000fe2000000000e */
[----:B------:R-:W-:-:S04]  /*0470*/  FFMA R3, R6, R29, R3 ;  /* 0x0000001d06037223 */ /* 0x000fc80000000003 */
[----:B------:R-:W-:Y:S01]  /*0480*/  FADD R14, R14, -R3 ;  /* 0x800000030e0e7221 */ /* 0x000fe20000000000 */
[C---:B------:R-:W-:Y:S01]  /*0490*/  FMUL R23, R4.reuse, R23 ;  /* 0x0000001704177220 */ /* 0x040fe20000400000 */
[----:B------:R-:W-:-:S03]  /*04a0*/  FMUL R13, R4, R13 ;  /* 0x0000000d040d7220 */ /* 0x000fc60000400000 */
[----:B------:R-:W-:Y:S01]  /*04b0*/  FFMA R14, R9, -R23, R14 ;  /* 0x80000017090e7223 */ /* 0x000fe2000000000e */
[----:B------:R-:W-:-:S03]  /*04c0*/  FMUL R21, R4, R21 ;  /* 0x0000001504157220 */ /* 0x000fc60000400000 */
[----:B------:R-:W-:Y:S01]  /*04d0*/  FFMA R13, R7, -R13, R14 ;  /* 0x8000000d070d7223 */ /* 0x000fe2000000000e */
[C---:B------:R-:W-:Y:S01]  /*04e0*/  FMUL R11, R4.reuse, R11 ;  /* 0x0000000b040b7220 */ /* 0x040fe20000400000 */
[----:B------:R-:W-:-:S03]  /*04f0*/  FMUL R3, R4, R21 ;  /* 0x0000001504037220 */ /* 0x000fc60000400000 */
[----:B------:R-:W-:Y:S01]  /*0500*/  FFMA R11, R6, -R11, R13 ;  /* 0x8000000b060b7223 */ /* 0x000fe2000000000d */
[----:B------:R-:W-:Y:S01]  /*0510*/  FFMA R2, R4, R21, R3 ;  /* 0x0000001504027223 */ /* 0x000fe20000000003 */
[----:B------:R-:W-:-:S03]  /*0520*/  FMUL R9, R9, R8 ;  /* 0x0000000809097220 */ /* 0x000fc60000400000 */
[----:B------:R-:W-:-:S04]  /*0530*/  FADD R2, R11, -R2 ;  /* 0x800000020b027221 */ /* 0x000fc80000000000 */
[----:B------:R-:W-:-:S04]  /*0540*/  FFMA R2, R2, 0.5, -R9 ;  /* 0x3f00000002027823 */ /* 0x000fc80000000809 */
[----:B------:R-:W-:-:S04]  /*0550*/  FFMA R7, -R7, R10, R2 ;  /* 0x0000000a07077223 */ /* 0x000fc80000000102 */
[----:B------:R-:W-:-:S04]  /*0560*/  FFMA R7, -R6, R12, R7 ;  /* 0x0000000c06077223 */ /* 0x000fc80000000107 */
[----:B------:R-:W-:-:S04]  /*0570*/  FFMA R7, -R4, R22, R7 ;  /* 0x0000001604077223 */ /* 0x000fc80000000107 */
[----:B------:R-:W0:Y:S02]  /*0580*/  MUFU.RCP R4, R7 ;  /* 0x0000000700047308 */ /* 0x000e240000001000 */
[----:B0-----:R-:W-:Y:S01]  /*0590*/  FFMA R3, -R7, R4, 1 ;  /* 0x3f80000007037423 */ /* 0x001fe20000000104 */
[----:B------:R-:W-:-:S05]  /*05a0*/  FADD R2, R20, -R19 ;  /* 0x8000001314027221 */ /* 0x000fca0000000000 */
[----:B------:R-:W0:Y:S01]  /*05b0*/  FCHK P0, R2, R7 ;  /* 0x0000000702007302 */ /* 0x000e220000000000 */
[----:B------:R-:W-:-:S04]  /*05c0*/  FFMA R3, R4, R3, R4 ;  /* 0x0000000304037223 */ /* 0x000fc80000000004 */
[----:B------:R-:W-:-:S04]  /*05d0*/  FFMA R4, R2, R3, RZ ;  /* 0x0000000302047223 */ /* 0x000fc800000000ff */
[----:B------:R-:W-:-:S04]  /*05e0*/  FFMA R5, -R7, R4, R2 ;  /* 0x0000000407057223 */ /* 0x000fc80000000102 */
[----:B------:R-:W-:Y:S01]  /*05f0*/  FFMA R3, R3, R5, R4 ;  /* 0x0000000503037223 */ /* 0x000fe20000000004 */
[----:B0-----:R-:W-:Y:S06]  /*0600*/  @!P0 BRA `(.L_x_1) ;  /* 0x0000000000108947 */ /* 0x001fec0003800000 */
[----:B------:R-:W-:Y:S02]  /*0610*/  MOV R3, R7 ;  /* 0x0000000700037202 */ /* 0x000fe40000000f00 */
[----:B------:R-:W-:-:S07]  /*0620*/  MOV R6, 0x640 ;  /* 0x0000064000067802 */ /* 0x000fce0000000f00 */
[----:B------:R-:W-:Y:S05]  /*0630*/  CALL.REL.NOINC `($__internal_0_$__cuda_sm3x_div_rn_noftz_f32_slowpath) ;  /* 0x0000000400207944 */ /* 0x000fea0003c00000 */
[----:B------:R-:W-:-:S07]  /*0640*/  MOV R3, R8 ;  /* 0x0000000800037202 */ /* 0x000fce0000000f00 */
.L_x_1:
[----:B------:R-:W-:Y:S05]  /*0650*/  BSYNC.RECONVERGENT B0 ;  /* 0x0000000000007941 */ /* 0x000fea0003800200 */
.L_x_0:
[----:B------:R-:W0:Y:S01]  /*0660*/  LDCU UR6, c[0x0][0x3c8] ;  /* 0x00007900ff0677ac */ /* 0x000e220008000800 */
[----:B------:R-:W1:Y:S01]  /*0670*/  LDC.64 R4, c[0x0][0x3b8] ;  /* 0x0000ee00ff047b82 */ /* 0x000e620000000a00 */
[----:B------:R-:W-:Y:S01]  /*0680*/  BSSY.RECONVERGENT B0, `(.L_x_2) ;  /* 0x0000035000007945 */ /* 0x000fe20003800200 */
[----:B0-----:R-:W-:-:S04]  /*0690*/  FSETP.GT.AND P0, PT, R3, UR6, PT ;  /* 0x0000000603007c0b */ /* 0x001fc8000bf04000 */
[----:B------:R-:W-:Y:S01]  /*06a0*/  FSETP.LEU.OR P0, PT, R20, R19, !P0 ;  /* 0x000000131400720b */ /* 0x000fe2000470b400 */
[----:B-1----:R-:W-:-:S12]  /*06b0*/  IMAD.WIDE R4, R0, 0x4, R4 ;  /* 0x0000000400047825 */ /* 0x002fd800078e0204 */
[----:B------:R-:W-:Y:S05]  /*06c0*/  @P0 BRA `(.L_x_3) ;  /* 0x0000000000ac0947 */ /* 0x000fea0003800000 */
[----:B------:R-:W0:Y:S01]  /*06d0*/  LDC.64 R8, c[0x0][0x390] ;  /* 0x0000e400ff087b82 */ /* 0x000e220000000a00 */
[----:B------:R-:W1:Y:S07]  /*06e0*/  LDCU UR6, c[0x0][0x3cc] ;  /* 0x00007980ff0677ac */ /* 0x000e6e0008000800 */
[----:B------:R-:W2:Y:S08]  /*06f0*/  LDC.64 R10, c[0x0][0x3b0] ;  /* 0x0000ec00ff0a7b82 */ /* 0x000eb00000000a00 */
[----:B------:R-:W3:Y:S01]  /*0700*/  LDC R27, c[0x0][0x3d8] ;  /* 0x0000f600ff1b7b82 */ /* 0x000ee20000000800 */
[----:B0-----:R-:W-:-:S05]  /*0710*/  IMAD.WIDE R8, R0, 0x4, R8 ;  /* 0x0000000400087825 */ /* 0x001fca00078e0208 */
[----:B------:R-:W4:Y:S01]  /*0720*/  LDG.E R21, desc[UR4][R8.64] ;  /* 0x0000000408157981 */ /* 0x000f22000c1e1900 */
[----:B--2---:R-:W-:-:S04]  /*0730*/  IMAD.WIDE R10, R0, 0x4, R10 ;  /* 0x00000004000a7825 */ /* 0x004fc800078e020a */
[C---:B---3--:R-:W-:Y:S01]  /*0740*/  IMAD.WIDE R12, R27.reuse, 0x4, R8 ;  /* 0x000000041b0c7825 */ /* 0x048fe200078e0208 */
[----:B----4-:R0:W-:Y:S04]  /*0750*/  STG.E desc[UR4][R10.64], R21 ;  /* 0x000000150a007986 */ /* 0x0101e8000c101904 */
[----:B------:R-:W2:Y:S01]  /*0760*/  LDG.E R23, desc[UR4][R12.64] ;  /* 0x000000040c177981 */ /* 0x000ea2000c1e1900 */
[----:B------:R-:W-:-:S04]  /*0770*/  IMAD.WIDE R14, R27, 0x4, R10 ;  /* 0x000000041b0e7825 */ /* 0x000fc800078e020a */
[C---:B------:R-:W-:Y:S01]  /*0780*/  IMAD.WIDE R16, R27.reuse, 0x4, R12 ;  /* 0x000000041b107825 */ /* 0x040fe200078e020c */
[----:B--2---:R2:W-:Y:S04]  /*0790*/  STG.E desc[UR4][R14.64], R23 ;  /* 0x000000170e007986 */ /* 0x0045e8000c101904 */
[----:B------:R-:W3:Y:S01]  /*07a0*/  LDG.E R25, desc[UR4][R16.64] ;  /* 0x0000000410197981 */ /* 0x000ee2000c1e1900 */
[----:B------:R-:W-:-:S04]  /*07b0*/  IMAD.WIDE R8, R27, 0x4, R14 ;  /* 0x000000041b087825 */ /* 0x000fc800078e020e */
[C---:B------:R-:W-:Y:S01]  /*07c0*/  IMAD.WIDE R18, R27.reuse, 0x4, R16 ;  /* 0x000000041b127825 */ /* 0x040fe200078e0210 */
[----:B---3--:R2:W-:Y:S05]  /*07d0*/  STG.E desc[UR4][R8.64], R25 ;  /* 0x0000001908007986 */ /* 0x0085ea000c101904 */
[----:B------:R-:W3:Y:S01]  /*07e0*/  LDG.E R19, desc[UR4][R18.64] ;  /* 0x0000000412137981 */ /* 0x000ee2000c1e1900 */
[----:B0-----:R-:W-:Y:S01]  /*07f0*/  IMAD.WIDE R10, R27, 0x4, R8 ;  /* 0x000000041b0a7825 */ /* 0x001fe200078e0208 */
[----:B-1----:R-:W-:-:S03]  /*0800*/  FSETP.GT.AND P0, PT, R3, UR6, PT ;  /* 0x0000000603007c0b */ /* 0x002fc6000bf04000 */
[----:B------:R-:W-:Y:S01]  /*0810*/  HFMA2 R6, -RZ, RZ, 0, 1.1920928955078125e-07 ;  /* 0x00000002ff067431 */ /* 0x000fe200000001ff */
[----:B---3--:R2:W-:Y:S09]  /*0820*/  STG.E desc[UR4][R10.64], R19 ;  /* 0x000000130a007986 */ /* 0x0085f2000c101904 */
[----:B------:R-:W-:Y:S05]  /*0830*/  @!P0 BRA `(.L_x_4) ;  /* 0x0000000000648947 */ /* 0x000fea0003800000 */
[----:B------:R-:W3:Y:S01]  /*0840*/  LDG.E R2, desc[UR4][R4.64] ;  /* 0x0000000404027981 */ /* 0x000ee2000c1e1900 */
[----:B--2---:R-:W0:Y:S01]  /*0850*/  LDC R9, c[0x0][0x3d0] ;  /* 0x0000f400ff097b82 */ /* 0x004e220000000800 */
[----:B------:R-:W-:Y:S01]  /*0860*/  BSSY.RECONVERGENT B1, `(.L_x_5) ;  /* 0x000000e000017945 */ /* 0x000fe20003800200 */
[----:B0-----:R-:W0:Y:S02]  /*0870*/  MUFU.RCP R3, R9 ;  /* 0x0000000900037308 */ /* 0x001e240000001000 */
[----:B0-----:R-:W-:-:S04]  /*0880*/  FFMA R6, R3, -R9, 1 ;  /* 0x3f80000003067423 */ /* 0x001fc80000000809 */
[----:B------:R-:W-:Y:S02]  /*0890*/  FFMA R3, R3, R6, R3 ;  /* 0x0000000603037223 */ /* 0x000fe40000000003 */
[----:B---3--:R-:W0:Y:S02]  /*08a0*/  FCHK P0, R2, R9 ;  /* 0x0000000902007302 */ /* 0x008e240000000000 */
[----:B------:R-:W-:-:S04]  /*08b0*/  FFMA R6, R2, R3, RZ ;  /* 0x0000000302067223 */ /* 0x000fc800000000ff */
[----:B------:R-:W-:-:S04]  /*08c0*/  FFMA R8, R6, -R9, R2 ;  /* 0x8000000906087223 */ /* 0x000fc80000000002 */
[----:B------:R-:W-:Y:S01]  /*08d0*/  FFMA R3, R3, R8, R6 ;  /* 0x0000000803037223 */ /* 0x000fe20000000006 */
[----:B0-----:R-:W-:Y:S06]  /*08e0*/  @!P0 BRA `(.L_x_6) ;  /* 0x0000000000148947 */ /* 0x001fec0003800000 */
[----:B------:R-:W0:Y:S01]  /*08f0*/  LDCU UR6, c[0x0][0x3d0] ;  /* 0x00007a00ff0677ac */ /* 0x000e220008000800 */
[----:B------:R-:W-:Y:S02]  /*0900*/  MOV R6, 0x930 ;  /* 0x0000093000067802 */ /* 0x000fe40000000f00 */
[----:B0-----:R-:W-:-:S07]  /*0910*/  MOV R3, UR6 ;  /* 0x0000000600037c02 */ /* 0x001fce0008000f00 */
[----:B------:R-:W-:Y:S05]  /*0920*/  CALL.REL.NOINC `($__internal_0_$__cuda_sm3x_div_rn_noftz_f32_slowpath) ;  /* 0x0000000000647944 */ /* 0x000fea0003c00000 */
[----:B------:R-:W-:-:S07]  /*0930*/  MOV R3, R8 ;  /* 0x0000000800037202 */ /* 0x000fce0000000f00 */
.L_x_6:
[----:B------:R-:W-:Y:S05]  /*0940*/  BSYNC.RECONVERGENT B1 ;  /* 0x0000000000017941 */ /* 0x000fea0003800200 */
.L_x_5:
[----:B------:R1:W-:Y:S01]  /*0950*/  STG.E desc[UR4][R4.64], R3 ;  /* 0x0000000304007986 */ /* 0x0003e2000c101904 */
[----:B------:R-:W-:Y:S01]  /*0960*/  HFMA2 R6, -RZ, RZ, 0, 5.9604644775390625e-08 ;  /* 0x00000001ff067431 */ /* 0x000fe200000001ff */
[----:B------:R-:W-:Y:S06]  /*0970*/  BRA `(.L_x_4) ;  /* 0x0000000000147947 */ /* 0x000fec0003800000 */
.L_x_3:
[----:B------:R-:W2:Y:S01]  /*0980*/  LDG.E R3, desc[UR4][R4.64] ;  /* 0x0000000404037981 */ /* 0x000ea2000c1e1900 */
[----:B------:R-:W2:Y:S01]  /*0990*/  LDCU UR6, c[0x0][0x3d4] ;  /* 0x00007a80ff0677ac */ /* 0x000ea20008000800 */
[----:B------:R-:W-:Y:S01]  /*09a0*/  MOV R6, 0x4 ;  /* 0x0000000400067802 */ /* 0x000fe20000000f00 */
[----:B--2---:R-:W-:-:S05]  /*09b0*/  FMUL R3, R3, UR6 ;  /* 0x0000000603037c20 */ /* 0x004fca0008400000 */
[----:B------:R0:W-:Y:S02]  /*09c0*/  STG.E desc[UR4][R4.64], R3 ;  /* 0x0000000304007986 */ /* 0x0001e4000c101904 */
.L_x_4:
[----:B------:R-:W-:Y:S05]  /*09d0*/  BSYNC.RECONVERGENT B0 ;  /* 0x0000000000007941 */ /* 0x000fea0003800200 */
.L_x_2:
[----:B------:R-:W3:Y:S01]  /*09e0*/  LDCU.64 UR6, c[0x0][0x3c0] ;  /* 0x00007800ff0677ac */ /* 0x000ee20008000a00 */
[----:B------:R-:W-:Y:S02]  /*09f0*/  FSETP.GEU.AND P0, PT, R7, RZ, PT ;  /* 0x000000ff0700720b */ /* 0x000fe40003f0e000 */
[----:B---3--:R-:W-:-:S04]  /*0a00*/  IADD3 R2, P1, PT, R0, UR6, RZ ;  /* 0x0000000600027c10 */ /* 0x008fc8000ff3e0ff */
[----:B01----:R-:W-:-:S05]  /*0a10*/  LEA.HI.X.SX32 R3, R0, UR7, 0x1, P1 ;  /* 0x0000000700037c11 */ /* 0x003fca00088f0eff */
[----:B------:R0:W-:Y:S02]  /*0a20*/  STG.E.U8 desc[UR4][R2.64], R6 ;  /* 0x0000000602007986 */ /* 0x0001e4000c101104 */
[----:B------:R-:W-:Y:S05]  /*0a30*/  @P0 EXIT ;  /* 0x000000000000094d */ /* 0x000fea0003800000 */
[----:B------:R-:W3:Y:S01]  /*0a40*/  LDG.E R0, desc[UR4][R4.64] ;  /* 0x0000000404007981 */ /* 0x000ee2000c1e1900 */
[----:B------:R-:W3:Y:S02]  /*0a50*/  LDCU UR6, c[0x0][0x3d4] ;  /* 0x00007a80ff0677ac */ /* 0x000ee40008000800 */
[----:B---3--:R-:W-:-:S05]  /*0a60*/  FMUL R7, R0, UR6 ;  /* 0x0000000600077c20 */ /* 0x008fca0008400000 */
[----:B------:R-:W-:Y:S04]  /*0a70*/  STG.E desc[UR4][R4.64], R7 ;  /* 0x0000000704007986 */ /* 0x000fe8000c101904 */
[----:B------:R-:W2:Y:S02]  /*0a80*/  LDG.E.U8 R0, desc[UR4][R2.64] ;  /* 0x0000000402007981 */ /* 0x000ea4000c1e1100 */
[----:B--2---:R-:W-:-:S05]  /*0a90*/  LOP3.LUT R9, R0, 0x8, RZ, 0xfc, !PT ;  /* 0x0000000800097812 */ /* 0x004fca00078efcff */
[----:B------:R-:W-:Y:S01]  /*0aa0*/  STG.E.U8 desc[UR4][R2.64], R9 ;  /* 0x0000000902007986 */ /* 0x000fe2000c101104 */
[----:B------:R-:W-:Y:S05]  /*0ab0*/  EXIT ;  /* 0x000000000000794d */ /* 0x000fea0003800000 */
        .weak           $__internal_0_$__cuda_sm3x_div_rn_noftz_f32_slowpath
        .type           $__internal_0_$__cuda_sm3x_div_rn_noftz_f32_slowpath,@function
        .size           $__internal_0_$__cuda_sm3x_div_rn_noftz_f32_slowpath,(.L_x_19 - $__internal_0_$__cuda_sm3x_div_rn_noftz_f32_slowpath)
$__internal_0_$__cuda_sm3x_div_rn_noftz_f32_slowpath:
[----:B------:R-:W-:Y:S01]  /*0ac0*/  SHF.R.U32.HI R9, RZ, 0x17, R3 ;  /* 0x00000017ff097819 */ /* 0x000fe20000011603 */
[----:B------:R-:W-:Y:S01]  /*0ad0*/  BSSY.RECONVERGENT B2, `(.L_x_7) ;  /* 0x0000062000027945 */ /* 0x000fe20003800200 */
[----:B------:R-:W-:Y:S02]  /*0ae0*/  SHF.R.U32.HI R8, RZ, 0x17, R2 ;  /* 0x00000017ff087819 */ /* 0x000fe40000011602 */
[----:B------:R-:W-:Y:S02]  /*0af0*/  LOP3.LUT R9, R9, 0xff, RZ, 0xc0, !PT ;  /* 0x000000ff09097812 */ /* 0x000fe400078ec0ff */
[----:B------:R-:W-:Y:S02]  /*0b00*/  LOP3.LUT R12, R8, 0xff, RZ, 0xc0, !PT ;  /* 0x000000ff080c7812 */ /* 0x000fe400078ec0ff */
[----:B------:R-:W-:Y:S02]  /*0b10*/  IADD3 R11, PT, PT, R9, -0x1, RZ ;  /* 0xffffffff090b7810 */ /* 0x000fe40007ffe0ff */
[----:B------:R-:W-:-:S02]  /*0b20*/  IADD3 R10, PT, PT, R12, -0x1, RZ ;  /* 0xffffffff0c0a7810 */ /* 0x000fc40007ffe0ff */
[----:B------:R-:W-:-:S04]  /*0b30*/  ISETP.GT.U32.AND P0, PT, R11, 0xfd, PT ;  /* 0x000000fd0b00780c */ /* 0x000fc80003f04070 */
[----:B------:R-:W-:-:S13]  /*0b40*/  ISETP.GT.U32.OR P0, PT, R10, 0xfd, P0 ;  /* 0x000000fd0a00780c */ /* 0x000fda0000704470 */
[----:B------:R-:W-:Y:S01]  /*0b50*/  @!P0 MOV R8, RZ ;  /* 0x000000ff00088202 */ /* 0x000fe20000000f00 */
[----:B------:R-:W-:Y:S06]  /*0b60*/  @!P0 BRA `(.L_x_8) ;  /* 0x00000000005c8947 */ /* 0x000fec0003800000 */
[----:B------:R-:W-:Y:S02]  /*0b70*/  FSETP.GTU.FTZ.AND P0, PT, |R2|, +INF , PT ;  /* 0x7f8000000200780b */ /* 0x000fe40003f1c200 */
[----:B------:R-:W-:-:S04]  /*0b80*/  FSETP.GTU.FTZ.AND P1, PT, |R3|, +INF , PT ;  /* 0x7f8000000300780b */ /* 0x000fc80003f3c200 */
[----:B------:R-:W-:-:S13]  /*0b90*/  PLOP3.LUT P0, PT, P0, P1, PT, 0xf8, 0x8f ;  /* 0x00000000008f781c */ /* 0x000fda0000703f70 */
[----:B------:R-:W-:Y:S05]  /*0ba0*/  @P0 BRA `(.L_x_9) ;  /* 0x00000004004c0947 */ /* 0x000fea0003800000 */
[----:B------:R-:W-:-:S13]  /*0bb0*/  LOP3.LUT P0, RZ, R3, 0x7fffffff, R2, 0xc8, !PT ;  /* 0x7fffffff03ff7812 */ /* 0x000fda000780c802 */
[----:B------:R-:W-:Y:S05]  /*0bc0*/  @!P0 BRA `(.L_x_10) ;  /* 0x00000004003c8947 */ /* 0x000fea0003800000 */
[C---:B------:R-:W-:Y:S02]  /*0bd0*/  FSETP.NEU.FTZ.AND P2, PT, |R2|.reuse, +INF , PT ;  /* 0x7f8000000200780b */ /* 0x040fe40003f5d200 */
[----:B------:R-:W-:Y:S02]  /*0be0*/  FSETP.NEU.FTZ.AND P1, PT, |R3|, +INF , PT ;  /* 0x7f8000000300780b */ /* 0x000fe40003f3d200 */
[----:B------:R-:W-:-:S11]  /*0bf0*/  FSETP.NEU.FTZ.AND P0, PT, |R2|, +INF , PT ;  /* 0x7f8000000200780b */ /* 0x000fd60003f1d200 */
[----:B------:R-:W-:Y:S05]  /*0c00*/  @!P1 BRA !P2, `(.L_x_10) ;  /* 0x00000004002c9947 */ /* 0x000fea0005000000 */
[----:B------:R-:W-:-:S04]  /*0c10*/  LOP3.LUT P2, RZ, R2, 0x7fffffff, RZ, 0xc0, !PT ;  /* 0x7fffffff02ff7812 */ /* 0x000fc8000784c0ff */
[----:B------:R-:W-:-:S13]  /*0c20*/  PLOP3.LUT P1, PT, P1, P2, PT, 0x2f, 0xf2 ;  /* 0x0000000000f2781c */ /* 0x000fda0000f24577 */
[----:B------:R-:W-:Y:S05]  /*0c30*/  @P1 BRA `(.L_x_11) ;  /* 0x0000000400181947 */ /* 0x000fea0003800000 */
[----:B------:R-:W-:-:S04]  /*0c40*/  LOP3.LUT P1, RZ, R3, 0x7fffffff, RZ, 0xc0, !PT ;  /* 0x7fffffff03ff7812 */ /* 0x000fc8000782c0ff */
[----:B------:R-:W-:-:S13]  /*0c50*/  PLOP3.LUT P0, PT, P0, P1, PT, 0x2f, 0xf2 ;  /* 0x0000000000f2781c */ /* 0x000fda0000702577 */
[----:B------:R-:W-:Y:S05]  /*0c60*/  @P0 BRA `(.L_x_12) ;  /* 0x0000000400000947 */ /* 0x000fea0003800000 */
[----:B------:R-:W-:Y:S02]  /*0c70*/  ISETP.GE.AND P0, PT, R10, RZ, PT ;  /* 0x000000ff0a00720c */ /* 0x000fe40003f06270 */
[----:B------:R-:W-:-:S11]  /*0c80*/  ISETP.GE.AND P1, PT, R11, RZ, PT ;  /* 0x000000ff0b00720c */ /* 0x000fd60003f26270 */
[----:B------:R-:W-:Y:S01]  /*0c90*/  @P0 MOV R8, RZ ;  /* 0x000000ff00080202 */ /* 0x000fe20000000f00 */
[----:B------:R-:W-:Y:S01]  /*0ca0*/  @!P0 FFMA R2, R2, 1.84467440737095516160e+19, RZ ;  /* 0x5f80000002028823 */ /* 0x000fe200000000ff */
[----:B------:R-:W-:Y:S01]  /*0cb0*/  @!P0 MOV R8, 0xffffffc0 ;  /* 0xffffffc000088802 */ /* 0x000fe20000000f00 */
[----:B------:R-:W-:-:S03]  /*0cc0*/  @!P1 FFMA R3, R3, 1.84467440737095516160e+19, RZ ;  /* 0x5f80000003039823 */ /* 0x000fc600000000ff */
[----:B------:R-:W-:-:S07]  /*0cd0*/  @!P1 IADD3 R8, PT, PT, R8, 0x40, RZ ;  /* 0x0000004008089810 */ /* 0x000fce0007ffe0ff */
.L_x_8:
[----:B------:R-:W-:Y:S01]  /*0ce0*/  LEA R10, R9, 0xc0800000, 0x17 ;  /* 0xc0800000090a7811 */ /* 0x000fe200078eb8ff */
[----:B------:R-:W-:Y:S03]  /*0cf0*/  BSSY.RECONVERGENT B3, `(.L_x_13) ;  /* 0x0000036000037945 */ /* 0x000fe60003800200 */
[----:B------:R-:W-:Y:S02]  /*0d00*/  IADD3 R10, PT, PT, -R10, R3, RZ ;  /* 0x000000030a0a7210 */ /* 0x000fe40007ffe1ff */
[----:B------:R-:W-:Y:S02]  /*0d10*/  IADD3 R3, PT, PT, R12, -0x7f, RZ ;  /* 0xffffff810c037810 */ /* 0x000fe40007ffe0ff */
[----:B------:R-:W0:Y:S01]  /*0d20*/  MUFU.RCP R11, R10 ;  /* 0x0000000a000b7308 */ /* 0x000e220000001000 */
[----:B------:R-:W-:Y:S01]  /*0d30*/  FADD.FTZ R13, -R10, -RZ ;  /* 0x800000ff0a0d7221 */ /* 0x000fe20000010100 */
[C---:B------:R-:W-:Y:S01]  /*0d40*/  IADD3 R9, PT, PT, R3.reuse, 0x7f, -R9 ;  /* 0x0000007f03097810 */ /* 0x040fe20007ffe809 */
[----:B------:R-:W-:-:S03]  /*0d50*/  IMAD R2, R3, -0x800000, R2 ;  /* 0xff80000003027824 */ /* 0x000fc600078e0202 */
[----:B------:R-:W-:Y:S01]  /*0d60*/  IADD3 R9, PT, PT, R9, R8, RZ ;  /* 0x0000000809097210 */ /* 0x000fe20007ffe0ff */
[----:B0-----:R-:W-:-:S04]  /*0d70*/  FFMA R12, R11, R13, 1 ;  /* 0x3f8000000b0c7423 */ /* 0x001fc8000000000d */
[----:B------:R-:W-:-:S04]  /*0d80*/  FFMA R14, R11, R12, R11 ;  /* 0x0000000c0b0e7223 */ /* 0x000fc8000000000b */
[----:B------:R-:W-:-:S04]  /*0d90*/  FFMA R11, R2, R14, RZ ;  /* 0x0000000e020b7223 */ /* 0x000fc800000000ff */
[----:B------:R-:W-:-:S04]  /*0da0*/  FFMA R12, R13, R11, R2 ;  /* 0x0000000b0d0c7223 */ /* 0x000fc80000000002 */
[----:B------:R-:W-:-:S04]  /*0db0*/  FFMA R11, R14, R12, R11 ;  /* 0x0000000c0e0b7223 */ /* 0x000fc8000000000b */
[----:B------:R-:W-:-:S04]  /*0dc0*/  FFMA R12, R13, R11, R2 ;  /* 0x0000000b0d0c7223 */ /* 0x000fc80000000002 */
[----:B------:R-:W-:-:S05]  /*0dd0*/  FFMA R2, R14, R12, R11 ;  /* 0x0000000c0e027223 */ /* 0x000fca000000000b */
[----:B------:R-:W-:-:S04]  /*0de0*/  SHF.R.U32.HI R3, RZ, 0x17, R2 ;  /* 0x00000017ff037819 */ /* 0x000fc80000011602 */
[----:B------:R-:W-:-:S04]  /*0df0*/  LOP3.LUT R3, R3, 0xff, RZ, 0xc0, !PT ;  /* 0x000000ff03037812 */ /* 0x000fc800078ec0ff */
[----:B------:R-:W-:-:S04]  /*0e00*/  IADD3 R13, PT, PT, R3, R9, RZ ;  /* 0x00000009030d7210 */ /* 0x000fc80007ffe0ff */
[----:B------:R-:W-:-:S04]  /*0e10*/  IADD3 R3, PT, PT, R13, -0x1, RZ ;  /* 0xffffffff0d037810 */ /* 0x000fc80007ffe0ff */
[----:B------:R-:W-:-:S13]  /*0e20*/  ISETP.GE.U32.AND P0, PT, R3, 0xfe, PT ;  /* 0x000000fe0300780c */ /* 0x000fda0003f06070 */
[----:B------:R-:W-:Y:S05]  /*0e30*/  @!P0 BRA `(.L_x_14) ;  /* 0x0000000000808947 */ /* 0x000fea0003800000 */
[----:B------:R-:W-:-:S13]  /*0e40*/  ISETP.GT.AND P0, PT, R13, 0xfe, PT ;  /* 0x000000fe0d00780c */ /* 0x000fda0003f04270 */
[----:B------:R-:W-:Y:S05]  /*0e50*/  @P0 BRA `(.L_x_15) ;  /* 0x00000000006c0947 */ /* 0x000fea0003800000 */
[----:B------:R-:W-:-:S13]  /*0e60*/  ISETP.GE.AND P0, PT, R13, 0x1, PT ;  /* 0x000000010d00780c */ /* 0x000fda0003f06270 */
[----:B------:R-:W-:Y:S05]  /*0e70*/  @P0 BRA `(.L_x_16) ;  /* 0x0000000000740947 */ /* 0x000fea0003800000 */
[----:B------:R-:W-:Y:S02]  /*0e80*/  ISETP.GE.AND P0, PT, R13, -0x18, PT ;  /* 0xffffffe80d00780c */ /* 0x000fe40003f06270 */
[----:B------:R-:W-:-:S11]  /*0e90*/  LOP3.LUT R2, R2, 0x80000000, RZ, 0xc0, !PT ;  /* 0x8000000002027812 */ /* 0x000fd600078ec0ff */
[----:B------:R-:W-:Y:S05]  /*0ea0*/  @!P0 BRA `(.L_x_16) ;  /* 0x0000000000688947 */ /* 0x000fea0003800000 */
[CCC-:B------:R-:W-:Y:S01]  /*0eb0*/  FFMA.RZ R3, R14.reuse, R12.reuse, R11.reuse ;  /* 0x0000000c0e037223 */ /* 0x1c0fe2000000c00b */
[C---:B------:R-:W-:Y:S01]  /*0ec0*/  IADD3 R10, PT, PT, R13.reuse, 0x20, RZ ;  /* 0x000000200d0a7810 */ /* 0x040fe20007ffe0ff */
[CCC-:B------:R-:W-:Y:S01]  /*0ed0*/  FFMA.RM R8, R14.reuse, R12.reuse, R11.reuse ;  /* 0x0000000c0e087223 */ /* 0x1c0fe2000000400b */
[----:B------:R-:W-:Y:S02]  /*0ee0*/  ISETP.NE.AND P2, PT, R13, RZ, PT ;  /* 0x000000ff0d00720c */ /* 0x000fe40003f45270 */
[----:B------:R-:W-:Y:S01]  /*0ef0*/  LOP3.LUT R9, R3, 0x7fffff, RZ, 0xc0, !PT ;  /* 0x007fffff03097812 */ /* 0x000fe200078ec0ff */
[----:B------:R-:W-:Y:S01]  /*0f00*/  FFMA.RP R3, R14, R12, R11 ;  /* 0x0000000c0e037223 */ /* 0x000fe2000000800b */
[----:B------:R-:W-:Y:S02]  /*0f10*/  ISETP.NE.AND P1, PT, R13, RZ, PT ;  /* 0x000000ff0d00720c */ /* 0x000fe40003f25270 */
[----:B------:R-:W-:Y:S02]  /*0f20*/  LOP3.LUT R9, R9, 0x800000, RZ, 0xfc, !PT ;  /* 0x0080000009097812 */ /* 0x000fe400078efcff */
[----:B------:R-:W-:-:S02]  /*0f30*/  IADD3 R11, PT, PT, -R13, RZ, RZ ;  /* 0x000000ff0d0b7210 */ /* 0x000fc40007ffe1ff */
[----:B------:R-:W-:Y:S02]  /*0f40*/  SHF.L.U32 R10, R9, R10, RZ ;  /* 0x0000000a090a7219 */ /* 0x000fe400000006ff */
[----:B------:R-:W-:Y:S02]  /*0f50*/  FSETP.NEU.FTZ.AND P0, PT, R3, R8, PT ;  /* 0x000000080300720b */ /* 0x000fe40003f1d000 */
[----:B------:R-:W-:Y:S02]  /*0f60*/  SEL R8, R11, RZ, P2 ;  /* 0x000000ff0b087207 */ /* 0x000fe40001000000 */
[----:B------:R-:W-:Y:S02]  /*0f70*/  ISETP.NE.AND P1, PT, R10, RZ, P1 ;  /* 0x000000ff0a00720c */ /* 0x000fe40000f25270 */
[----:B------:R-:W-:Y:S02]  /*0f80*/  SHF.R.U32.HI R8, RZ, R8, R9 ;  /* 0x00000008ff087219 */ /* 0x000fe40000011609 */
[----:B------:R-:W-:-:S02]  /*0f90*/  PLOP3.LUT P0, PT, P0, P1, PT, 0xf8, 0x8f ;  /* 0x00000000008f781c */ /* 0x000fc40000703f70 */
[----:B------:R-:W-:Y:S02]  /*0fa0*/  SHF.R.U32.HI R10, RZ, 0x1, R8 ;  /* 0x00000001ff0a7819 */ /* 0x000fe40000011608 */
[----:B------:R-:W-:-:S04]  /*0fb0*/  SEL R3, RZ, 0x1, !P0 ;  /* 0x00000001ff037807 */ /* 0x000fc80004000000 */
[----:B------:R-:W-:-:S04]  /*0fc0*/  LOP3.LUT R3, R3, 0x1, R10, 0xf8, !PT ;  /* 0x0000000103037812 */ /* 0x000fc800078ef80a */
[----:B------:R-:W-:-:S04]  /*0fd0*/  LOP3.LUT R3, R3, R8, RZ, 0xc0, !PT ;  /* 0x0000000803037212 */ /* 0x000fc800078ec0ff */
[----:B------:R-:W-:-:S04]  /*0fe0*/  IADD3 R3, PT, PT, R10, R3, RZ ;  /* 0x000000030a037210 */ /* 0x000fc80007ffe0ff */
[----:B------:R-:W-:Y:S01]  /*0ff0*/  LOP3.LUT R2, R3, R2, RZ, 0xfc, !PT ;  /* 0x0000000203027212 */ /* 0x000fe200078efcff */
[----:B------:R-:W-:Y:S06]  /*1000*/  BRA `(.L_x_16) ;  /* 0x0000000000107947 */ /* 0x000fec0003800000 */
.L_x_15:
[----:B------:R-:W-:-:S04]  /*1010*/  LOP3.LUT R2, R2, 0x80000000, RZ, 0xc0, !PT ;  /* 0x8000000002027812 */ /* 0x000fc800078ec0ff */
[----:B------:R-:W-:Y:S01]  /*1020*/  LOP3.LUT R2, R2, 0x7f800000, RZ, 0xfc, !PT ;  /* 0x7f80000002027812 */ /* 0x000fe200078efcff */
[----:B------:R-:W-:Y:S06]  /*1030*/  BRA `(.L_x_16) ;  /* 0x0000000000047947 */ /* 0x000fec0003800000 */
.L_x_14:
[----:B------:R-:W-:-:S07]  /*1040*/  LEA R2, R9, R2, 0x17 ;  /* 0x0000000209027211 */ /* 0x000fce00078eb8ff */
.L_x_16:
[----:B------:R-:W-:Y:S05]  /*1050*/  BSYNC.RECONVERGENT B3 ;  /* 0x0000000000037941 */ /* 0x000fea0003800200 */
.L_x_13:
[----:B------:R-:W-:Y:S05]  /*1060*/  BRA `(.L_x_17) ;  /* 0x0000000000207947 */ /* 0x000fea0003800000 */
.L_x_12:
[----:B------:R-:W-:-:S04]  /*1070*/  LOP3.LUT R2, R3, 0x80000000, R2, 0x48, !PT ;  /* 0x8000000003027812 */ /* 0x000fc800078e4802 */
[----:B------:R-:W-:Y:S01]  /*1080*/  LOP3.LUT R2, R2, 0x7f800000, RZ, 0xfc, !PT ;  /* 0x7f80000002027812 */ /* 0x000fe200078efcff */
[----:B------:R-:W-:Y:S06]  /*1090*/  BRA `(.L_x_17) ;  /* 0x0000000000147947 */ /* 0x000fec0003800000 */
.L_x_11:
[----:B------:R-:W-:Y:S01]  /*10a0*/  LOP3.LUT R2, R3, 0x80000000, R2, 0x48, !PT ;  /* 0x8000000003027812 */ /* 0x000fe200078e4802 */
[----:B------:R-:W-:Y:S06]  /*10b0*/  BRA `(.L_x_17) ;  /* 0x00000000000c7947 */ /* 0x000fec0003800000 */
.L_x_10:
[----:B------:R-:W0:Y:S01]  /*10c0*/  MUFU.RSQ R2, -QNAN ;  /* 0xffc0000000027908 */ /* 0x000e220000001400 */
[----:B------:R-:W-:Y:S05]  /*10d0*/  BRA `(.L_x_17) ;  /* 0x0000000000047947 */ /* 0x000fea0003800000 */
.L_x_9:
[----:B------:R-:W-:-:S07]  /*10e0*/  FADD.FTZ R2, R2, R3 ;  /* 0x0000000302027221 */ /* 0x000fce0000010000 */
.L_x_17:
[----:B------:R-:W-:Y:S05]  /*10f0*/  BSYNC.RECONVERGENT B2 ;  /* 0x0000000000027941 */ /* 0x000fea0003800200 */
.L_x_7:
[----:B------:R-:W-:Y:S01]  /*1100*/  HFMA2 R3, -RZ, RZ, 0, 0 ;  /* 0x00000000ff037431 */ /* 0x000fe200000001ff */
[----:B0-----:R-:W-:Y:S02]  /*1110*/  MOV R8, R2 ;  /* 0x0000000200087202 */ /* 0x001fe40000000f00 */
[----:B------:R-:W-:-:S04]  /*1120*/  MOV R2, R6 ;  /* 0x0000000600027202 */ /* 0x000fc80000000f00 */
[----:B------:R-:W-:Y:S05]  /*1130*/  RET.REL.NODEC R2 `(k_gain_ratio_step_4_f) ;  /* 0xffffffec02b07950 */ /* 0x000fea0003c3ffff */
.L_x_18:
[----:B------:R-:W-:-:S00]  /*1140*/  BRA `(.L_x_18) ;  /* 0xfffffffc00fc7947 */ /* 0x000fc0000383ffff */
[----:B------:R-:W-:-:S00]  /*1150*/  NOP ;  /* 0x0000000000007918 */ /* 0x000fc00000000000 */
        /* <DEDUP_REMOVED lines=10> */
.L_x_19:


//--------------------- .nv.shared.reserved.0     --------------------------
	.section	.nv.shared.reserved.0,"aw",@nobits
	.weak		__nv_reservedSMEM_offset_0_alias
	.size		__nv_reservedSMEM_offset_0_alias, 0, 64
	.other		__nv_reservedSMEM_offset_0_alias,@"STO_CUDA_RESERVED_SHARED STV_DEFAULT"
__nv_reservedSMEM_offset_0_alias:
	.zero		0
	.zero		64


//--------------------- .nv.constant0.k_gain_ratio_step_4_f --------------------------
	.section	.nv.constant0.k_gain_ratio_step_4_f,"a",@progbits
	.sectionflags	@""
	.align	4
.nv.constant0.k_gain_ratio_step_4_f:
	.zero		988


//--------------------- SYMBOLS --------------------------

	.type		.nv.reservedSmem.offset0,@object
	.size		.nv.reservedSmem.offset0,0x4
